//
// Generated by NVIDIA NVVM Compiler
//
// Compiler Build ID: CL-36424714
// Cuda compilation tools, release 13.0, V13.0.88
// Based on NVVM 20.0.0
//

.version 9.0
.target sm_100
.address_size 64

	// .globl	_Z6reducePiS_i
.extern .shared .align 16 .b8 sdata[];

.visible .entry _Z6reducePiS_i(
	.param .u64 .ptr .align 1 _Z6reducePiS_i_param_0,
	.param .u64 .ptr .align 1 _Z6reducePiS_i_param_1,
	.param .u32 _Z6reducePiS_i_param_2
)
{
	.reg .pred 	%p<5>;
	.reg .b32 	%r<21>;
	.reg .b64 	%rd<9>;

	ld.param.u64 	%rd2, [_Z6reducePiS_i_param_0];
	ld.param.u64 	%rd1, [_Z6reducePiS_i_param_1];
	cvta.to.global.u64 	%rd3, %rd2;
	mov.u32 	%r1, %tid.x;
	mov.u32 	%r2, %ctaid.x;
	mov.u32 	%r3, %ntid.x;
	mad.lo.s32 	%r7, %r2, %r3, %r1;
	mul.wide.u32 	%rd4, %r7, 4;
	add.s64 	%rd5, %rd3, %rd4;
	ld.global.u32 	%r8, [%rd5];
	shl.b32 	%r9, %r1, 2;
	mov.u32 	%r10, sdata;
	add.s32 	%r4, %r10, %r9;
	st.shared.u32 	[%r4], %r8;
	bar.sync 	0;
	setp.lt.u32 	%p1, %r3, 2;
	@%p1 bra 	$L__BB0_5;
	mov.b32 	%r20, 1;
$L__BB0_2:
	shl.b32 	%r6, %r20, 1;
	add.s32 	%r12, %r6, -1;
	and.b32  	%r13, %r12, %r1;
	setp.ne.s32 	%p2, %r13, 0;
	@%p2 bra 	$L__BB0_4;
	shl.b32 	%r14, %r20, 2;
	add.s32 	%r15, %r4, %r14;
	ld.shared.u32 	%r16, [%r15];
	ld.shared.u32 	%r17, [%r4];
	add.s32 	%r18, %r17, %r16;
	st.shared.u32 	[%r4], %r18;
$L__BB0_4:
	bar.sync 	0;
	setp.lt.u32 	%p3, %r6, %r3;
	mov.u32 	%r20, %r6;
	@%p3 bra 	$L__BB0_2;
$L__BB0_5:
	setp.ne.s32 	%p4, %r1, 0;
	@%p4 bra 	$L__BB0_7;
	ld.shared.u32 	%r19, [sdata];
	cvta.to.global.u64 	%rd6, %rd1;
	mul.wide.u32 	%rd7, %r2, 4;
	add.s64 	%rd8, %rd6, %rd7;
	st.global.u32 	[%rd8], %r19;
$L__BB0_7:
	ret;

}


// ===== COMPILED SASS (sm_100) =====

	.target	sm_100

	.elftype	@"ET_EXEC"


//--------------------- .note.nv.tkinfo           --------------------------
	.section	.note.nv.tkinfo,"",@"SHT_NOTE"
	.sectionflags	@"SHF_NOTE_NV_TKINFO"
	.tkinfo
        /*0018*/ 	.word	0x00000002
        /*0030*/ 	.string	""
        /*0030*/ 	.string	"ptxas"
        /*0030*/ 	.string	"Cuda compilation tools, release 13.0, V13.0.88"
        /*0030*/ 	.string	"Build cuda_13.0.r13.0/compiler.36424714_0"
        /*0030*/ 	.string	"-arch sm_100 -m 64 "



//--------------------- .note.nv.cuinfo           --------------------------
	.section	.note.nv.cuinfo,"",@"SHT_NOTE"
	.sectionflags	@"SHF_NOTE_NV_CUINFO"
        /*0018*/ 	.short	0x0002
        /*001a*/ 	.short	0x0064
        /*001c*/ 	.short	0x0082
	.zero		2


//--------------------- .nv.info                  --------------------------
	.section	.nv.info,"",@"SHT_CUDA_INFO"
	.align	4


	//----- nvinfo : EIATTR_REGCOUNT
	.align		4
        /*0000*/ 	.byte	0x04, 0x2f
        /*0002*/ 	.short	(.L_1 - .L_0)
	.align		4
.L_0:
        /*0004*/ 	.word	index@(_Z6reducePiS_i)
        /*0008*/ 	.word	0x0000000b


	//----- nvinfo : EIATTR_FRAME_SIZE
	.align		4
.L_1:
        /*000c*/ 	.byte	0x04, 0x11
        /*000e*/ 	.short	(.L_3 - .L_2)
	.align		4
.L_2:
        /*0010*/ 	.word	index@(_Z6reducePiS_i)
        /*0014*/ 	.word	0x00000000


	//----- nvinfo : EIATTR_MIN_STACK_SIZE
	.align		4
.L_3:
        /*0018*/ 	.byte	0x04, 0x12
        /*001a*/ 	.short	(.L_5 - .L_4)
	.align		4
.L_4:
        /*001c*/ 	.word	index@(_Z6reducePiS_i)
        /*0020*/ 	.word	0x00000000
.L_5:


//--------------------- .nv.compat                --------------------------
	.section	.nv.compat,"",@"SHT_CUDA_COMPAT_INFO"
	.align	4
        /*0000*/ 	.byte	0x02, 0x09, 0x00, 0x00, 0x02, 0x02, 0x01, 0x00, 0x02, 0x05, 0x05, 0x00, 0x03, 0x07, 0x01, 0x01
        /*0010*/ 	.byte	0x02, 0x03, 0x00, 0x00, 0x02, 0x06, 0x01, 0x00, 0x04, 0x0b, 0x08, 0x00, 0x09, 0x00, 0x00, 0x00
        /*0020*/ 	.byte	0x00, 0x00, 0x00, 0x00


//--------------------- .nv.info._Z6reducePiS_i   --------------------------
	.section	.nv.info._Z6reducePiS_i,"",@"SHT_CUDA_INFO"
	.sectionflags	@""
	.align	4


	//----- nvinfo : EIATTR_CUDA_API_VERSION
	.align		4
        /*0000*/ 	.byte	0x04, 0x37
        /*0002*/ 	.short	(.L_7 - .L_6)
.L_6:
        /*0004*/ 	.word	0x00000082


	//----- nvinfo : EIATTR_KPARAM_INFO
	.align		4
.L_7:
        /*0008*/ 	.byte	0x04, 0x17
        /*000a*/ 	.short	(.L_9 - .L_8)
.L_8:
        /*000c*/ 	.word	0x00000000
        /*0010*/ 	.short	0x0002
        /*0012*/ 	.short	0x0010
        /*0014*/ 	.byte	0x00, 0xf0, 0x11, 0x00


	//----- nvinfo : EIATTR_KPARAM_INFO
	.align		4
.L_9:
        /*0018*/ 	.byte	0x04, 0x17
        /*001a*/ 	.short	(.L_11 - .L_10)
.L_10:
        /*001c*/ 	.word	0x00000000
        /*0020*/ 	.short	0x0001
        /*0022*/ 	.short	0x0008
        /*0024*/ 	.byte	0x00, 0xf5, 0x21, 0x00


	//----- nvinfo : EIATTR_KPARAM_INFO
	.align		4
.L_11:
        /*0028*/ 	.byte	0x04, 0x17
        /*002a*/ 	.short	(.L_13 - .L_12)
.L_12:
        /*002c*/ 	.word	0x00000000
        /*0030*/ 	.short	0x0000
        /*0032*/ 	.short	0x0000
        /*0034*/ 	.byte	0x00, 0xf5, 0x21, 0x00


	//----- nvinfo : EIATTR_SPARSE_MMA_MASK
	.align		4
.L_13:
        /*0038*/ 	.byte	0x03, 0x50
        /*003a*/ 	.short	0x0000


	//----- nvinfo : EIATTR_MAXREG_COUNT
	.align		4
        /*003c*/ 	.byte	0x03, 0x1b
        /*003e*/ 	.short	0x00ff


	//----- nvinfo : EIATTR_NUM_BARRIERS
	.align		4
        /*0040*/ 	.byte	0x02, 0x4c
        /*0042*/ 	.byte	0x01
	.zero		1


	//----- nvinfo : EIATTR_MERCURY_ISA_VERSION
	.align		4
        /*0044*/ 	.byte	0x03, 0x5f
        /*0046*/ 	.short	0x0101


	//----- nvinfo : EIATTR_VRC_CTA_INIT_COUNT
	.align		4
        /*0048*/ 	.byte	0x02, 0x4a
	.zero		1
	.zero		1


	//----- nvinfo : EIATTR_EXIT_INSTR_OFFSETS
	.align		4
        /*004c*/ 	.byte	0x04, 0x1c
        /*004e*/ 	.short	(.L_15 - .L_14)


	//   ....[0]....
.L_14:
        /*0050*/ 	.word	0x000001f0


	//   ....[1]....
        /*0054*/ 	.word	0x00000270


	//----- nvinfo : EIATTR_CBANK_PARAM_SIZE
	.align		4
.L_15:
        /*0058*/ 	.byte	0x03, 0x19
        /*005a*/ 	.short	0x0014


	//----- nvinfo : EIATTR_PARAM_CBANK
	.align		4
        /*005c*/ 	.byte	0x04, 0x0a
        /*005e*/ 	.short	(.L_17 - .L_16)
	.align		4
.L_16:
        /*0060*/ 	.word	index@(.nv.constant0._Z6reducePiS_i)
        /*0064*/ 	.short	0x0380
        /*0066*/ 	.short	0x0014


	//----- nvinfo : EIATTR_SW_WAR
	.align		4
.L_17:
        /*0068*/ 	.byte	0x04, 0x36
        /*006a*/ 	.short	(.L_19 - .L_18)
.L_18:
        /*006c*/ 	.word	0x00000008
.L_19:


//--------------------- .nv.callgraph             --------------------------
	.section	.nv.callgraph,"",@"SHT_CUDA_CALLGRAPH"
	.align	4
	.sectionentsize	8
	.align		4
        /*0000*/ 	.word	0x00000000
	.align		4
        /*0004*/ 	.word	0xffffffff
	.align		4
        /*0008*/ 	.word	0x00000000
	.align		4
        /*000c*/ 	.word	0xfffffffe
	.align		4
        /*0010*/ 	.word	0x00000000
	.align		4
        /*0014*/ 	.word	0xfffffffd
	.align		4
        /*0018*/ 	.word	0x00000000
	.align		4
        /*001c*/ 	.word	0xfffffffc


//--------------------- .text._Z6reducePiS_i      --------------------------
	.section	.text._Z6reducePiS_i,"ax",@progbits
	.align	128
        .global         _Z6reducePiS_i
        .type           _Z6reducePiS_i,@function
        .size           _Z6reducePiS_i,(.L_x_3 - _Z6reducePiS_i)
        .other          _Z6reducePiS_i,@"STO_CUDA_ENTRY STV_DEFAULT"
_Z6reducePiS_i:
.text._Z6reducePiS_i:
[----:B------:R-:W-:Y:S01]  /*0000*/  LDC R1, c[0x0][0x37c] ;  /* 0x0000df00ff017b82 */ /* 0x000fe20000000800 */
[----:B------:R-:W0:Y:S07]  /*0010*/  S2R R7, SR_TID.X ;  /* 0x0000000000077919 */ /* 0x000e2e0000002100 */
[----:B------:R-:W1:Y:S01]  /*0020*/  LDC.64 R2, c[0x0][0x380] ;  /* 0x0000e000ff027b82 */ /* 0x000e620000000a00 */
[----:B------:R-:W0:Y:S01]  /*0030*/  LDCU UR8, c[0x0][0x360] ;  /* 0x00006c00ff0877ac */ /* 0x000e220008000800 */
[----:B------:R-:W0:Y:S01]  /*0040*/  S2R R6, SR_CTAID.X ;  /* 0x0000000000067919 */ /* 0x000e220000002500 */
[----:B------:R-:W2:Y:S01]  /*0050*/  LDCU.64 UR6, c[0x0][0x358] ;  /* 0x00006b00ff0677ac */ /* 0x000ea20008000a00 */
[----:B0-----:R-:W-:-:S04]  /*0060*/  IMAD R5, R6, UR8, R7 ;  /* 0x0000000806057c24 */ /* 0x001fc8000f8e0207 */
[----:B-1----:R-:W-:-:S06]  /*0070*/  IMAD.WIDE.U32 R2, R5, 0x4, R2 ;  /* 0x0000000405027825 */ /* 0x002fcc00078e0002 */
[----:B--2---:R-:W2:Y:S01]  /*0080*/  LDG.E R2, desc[UR6][R2.64] ;  /* 0x0000000602027981 */ /* 0x004ea2000c1e1900 */
[----:B------:R-:W0:Y:S01]  /*0090*/  S2UR UR5, SR_CgaCtaId ;  /* 0x00000000000579c3 */ /* 0x000e220000008800 */
[----:B------:R-:W-:Y:S01]  /*00a0*/  UMOV UR4, 0x400 ;  /* 0x0000040000047882 */ /* 0x000fe20000000000 */
[----:B------:R-:W-:Y:S01]  /*00b0*/  UISETP.GE.U32.AND UP0, UPT, UR8, 0x2, UPT ;  /* 0x000000020800788c */ /* 0x000fe2000bf06070 */
[----:B------:R-:W-:Y:S01]  /*00c0*/  ISETP.NE.AND P0, PT, R7, RZ, PT ;  /* 0x000000ff0700720c */ /* 0x000fe20003f05270 */
[----:B0-----:R-:W-:-:S06]  /*00d0*/  ULEA UR4, UR5, UR4, 0x18 ;  /* 0x0000000405047291 */ /* 0x001fcc000f8ec0ff */
[----:B------:R-:W-:-:S05]  /*00e0*/  LEA R5, R7, UR4, 0x2 ;  /* 0x0000000407057c11 */ /* 0x000fca000f8e10ff */
[----:B--2---:R0:W-:Y:S01]  /*00f0*/  STS [R5], R2 ;  /* 0x0000000205007388 */ /* 0x0041e20000000800 */
[----:B------:R-:W-:Y:S06]  /*0100*/  BAR.SYNC.DEFER_BLOCKING 0x0 ;  /* 0x0000000000007b1d */ /* 0x000fec0000010000 */
[----:B------:R-:W-:Y:S05]  /*0110*/  BRA.U !UP0, `(.L_x_0) ;  /* 0x0000000108347547 */ /* 0x000fea000b800000 */
[----:B------:R-:W-:-:S07]  /*0120*/  IMAD.MOV.U32 R0, RZ, RZ, 0x1 ;  /* 0x00000001ff007424 */ /* 0x000fce00078e00ff */
.L_x_1:
[----:B------:R-:W-:-:S05]  /*0130*/  IMAD.SHL.U32 R8, R0, 0x2, RZ ;  /* 0x0000000200087824 */ /* 0x000fca00078e00ff */
[----:B0-----:R-:W-:-:S04]  /*0140*/  IADD3 R2, PT, PT, R8, -0x1, RZ ;  /* 0xffffffff08027810 */ /* 0x001fc80007ffe0ff */
[----:B------:R-:W-:-:S13]  /*0150*/  LOP3.LUT P1, RZ, R2, R7, RZ, 0xc0, !PT ;  /* 0x0000000702ff7212 */ /* 0x000fda000782c0ff */
[----:B------:R-:W-:Y:S01]  /*0160*/  @!P1 IMAD R2, R0, 0x4, R5 ;  /* 0x0000000400029824 */ /* 0x000fe200078e0205 */
[----:B------:R-:W-:Y:S01]  /*0170*/  @!P1 LDS R3, [R5] ;  /* 0x0000000005039984 */ /* 0x000fe20000000800 */
[----:B------:R-:W-:-:S04]  /*0180*/  MOV R0, R8 ;  /* 0x0000000800007202 */ /* 0x000fc80000000f00 */
[----:B------:R-:W0:Y:S02]  /*0190*/  @!P1 LDS R2, [R2] ;  /* 0x0000000002029984 */ /* 0x000e240000000800 */
[----:B0-----:R-:W-:-:S05]  /*01a0*/  @!P1 IADD3 R4, PT, PT, R2, R3, RZ ;  /* 0x0000000302049210 */ /* 0x001fca0007ffe0ff */
[----:B------:R1:W-:Y:S01]  /*01b0*/  @!P1 STS [R5], R4 ;  /* 0x0000000405009388 */ /* 0x0003e20000000800 */
[----:B------:R-:W-:Y:S01]  /*01c0*/  BAR.SYNC.DEFER_BLOCKING 0x0 ;  /* 0x0000000000007b1d */ /* 0x000fe20000010000 */
[----:B------:R-:W-:-:S13]  /*01d0*/  ISETP.GE.U32.AND P1, PT, R8, UR8, PT ;  /* 0x0000000808007c0c */ /* 0x000fda000bf26070 */
[----:B-1----:R-:W-:Y:S05]  /*01e0*/  @!P1 BRA `(.L_x_1) ;  /* 0xfffffffc00d09947 */ /* 0x002fea000383ffff */
.L_x_0:
[----:B------:R-:W-:Y:S05]  /*01f0*/  @P0 EXIT ;  /* 0x000000000000094d */ /* 0x000fea0003800000 */
[----:B------:R-:W1:Y:S01]  /*0200*/  S2UR UR5, SR_CgaCtaId ;  /* 0x00000000000579c3 */ /* 0x000e620000008800 */
[----:B------:R-:W-:-:S07]  /*0210*/  UMOV UR4, 0x400 ;  /* 0x0000040000047882 */ /* 0x000fce0000000000 */
[----:B0-----:R-:W0:Y:S01]  /*0220*/  LDC.64 R2, c[0x0][0x388] ;  /* 0x0000e200ff027b82 */ /* 0x001e220000000a00 */
[----:B-1----:R-:W-:Y:S01]  /*0230*/  ULEA UR4, UR5, UR4, 0x18 ;  /* 0x0000000405047291 */ /* 0x002fe2000f8ec0ff */
[----:B0-----:R-:W-:-:S08]  /*0240*/  IMAD.WIDE.U32 R2, R6, 0x4, R2 ;  /* 0x0000000406027825 */ /* 0x001fd000078e0002 */
[----:B------:R-:W0:Y:S04]  /*0250*/  LDS R5, [UR4] ;  /* 0x00000004ff057984 */ /* 0x000e280008000800 */
[----:B0-----:R-:W-:Y:S01]  /*0260*/  STG.E desc[UR6][R2.64], R5 ;  /* 0x0000000502007986 */ /* 0x001fe2000c101906 */
[----:B------:R-:W-:Y:S05]  /*0270*/  EXIT ;  /* 0x000000000000794d */ /* 0x000fea0003800000 */
.L_x_2:
[----:B------:R-:W-:-:S00]  /*0280*/  BRA `(.L_x_2) ;  /* 0xfffffffc00fc7947 */ /* 0x000fc0000383ffff */
[----:B------:R-:W-:-:S00]  /*0290*/  NOP ;  /* 0x0000000000007918 */ /* 0x000fc00000000000 */
        /* <DEDUP_REMOVED lines=14> */
.L_x_3:


//--------------------- .nv.shared._Z6reducePiS_i --------------------------
	.section	.nv.shared._Z6reducePiS_i,"aw",@nobits
	.sectionflags	@""
	.align	16
	.zero		1024


//--------------------- .nv.shared.reserved.0     --------------------------
	.section	.nv.shared.reserved.0,"aw",@nobits
	.weak		__nv_reservedSMEM_offset_0_alias
	.size		__nv_reservedSMEM_offset_0_alias, 0, 64
	.other		__nv_reservedSMEM_offset_0_alias,@"STO_CUDA_RESERVED_SHARED STV_DEFAULT"
__nv_reservedSMEM_offset_0_alias:
	.zero		0
	.zero		64


//--------------------- .nv.constant0._Z6reducePiS_i --------------------------
	.section	.nv.constant0._Z6reducePiS_i,"a",@progbits
	.sectionflags	@""
	.align	4
.nv.constant0._Z6reducePiS_i:
	.zero		916


//--------------------- SYMBOLS --------------------------

	.type		.nv.reservedSmem.offset0,@object
	.size		.nv.reservedSmem.offset0,0x4
	.type		.nv.reservedSmem.cap,@object
	.size		.nv.reservedSmem.cap,0x4
